//
// Generated by NVIDIA NVVM Compiler
//
// Compiler Build ID: CL-36424714
// Cuda compilation tools, release 13.0, V13.0.88
// Based on NVVM 20.0.0
//

.version 9.0
.target sm_100
.address_size 64

	// .globl	_Z6vecAddPiS_S_

.visible .entry _Z6vecAddPiS_S_(
	.param .u64 .ptr .align 1 _Z6vecAddPiS_S__param_0,
	.param .u64 .ptr .align 1 _Z6vecAddPiS_S__param_1,
	.param .u64 .ptr .align 1 _Z6vecAddPiS_S__param_2
)
{
	.reg .pred 	%p<3>;
	.reg .b32 	%r<13>;
	.reg .b64 	%rd<11>;

	ld.param.u64 	%rd4, [_Z6vecAddPiS_S__param_0];
	ld.param.u64 	%rd5, [_Z6vecAddPiS_S__param_1];
	ld.param.u64 	%rd6, [_Z6vecAddPiS_S__param_2];
	mov.u32 	%r6, %tid.x;
	mov.u32 	%r7, %ctaid.x;
	mov.u32 	%r1, %ntid.x;
	mad.lo.s32 	%r12, %r7, %r1, %r6;
	setp.gt.s32 	%p1, %r12, 999;
	@%p1 bra 	$L__BB0_3;
	mov.u32 	%r8, %nctaid.x;
	mul.lo.s32 	%r3, %r1, %r8;
	cvta.to.global.u64 	%rd1, %rd4;
	cvta.to.global.u64 	%rd2, %rd5;
	cvta.to.global.u64 	%rd3, %rd6;
$L__BB0_2:
	mul.wide.s32 	%rd7, %r12, 4;
	add.s64 	%rd8, %rd1, %rd7;
	ld.global.u32 	%r9, [%rd8];
	add.s64 	%rd9, %rd2, %rd7;
	ld.global.u32 	%r10, [%rd9];
	add.s32 	%r11, %r10, %r9;
	add.s64 	%rd10, %rd3, %rd7;
	st.global.u32 	[%rd10], %r11;
	add.s32 	%r12, %r12, %r3;
	setp.lt.s32 	%p2, %r12, 1000;
	@%p2 bra 	$L__BB0_2;
$L__BB0_3:
	ret;

}


// ===== COMPILED SASS (sm_100) =====

	.target	sm_100

	.elftype	@"ET_EXEC"


//--------------------- .note.nv.tkinfo           --------------------------
	.section	.note.nv.tkinfo,"",@"SHT_NOTE"
	.sectionflags	@"SHF_NOTE_NV_TKINFO"
	.tkinfo
        /*0018*/ 	.word	0x00000002
        /*0030*/ 	.string	""
        /*0030*/ 	.string	"ptxas"
        /*0030*/ 	.string	"Cuda compilation tools, release 13.0, V13.0.88"
        /*0030*/ 	.string	"Build cuda_13.0.r13.0/compiler.36424714_0"
        /*0030*/ 	.string	"-arch sm_100 -m 64 "



//--------------------- .note.nv.cuinfo           --------------------------
	.section	.note.nv.cuinfo,"",@"SHT_NOTE"
	.sectionflags	@"SHF_NOTE_NV_CUINFO"
        /*0018*/ 	.short	0x0002
        /*001a*/ 	.short	0x0064
        /*001c*/ 	.short	0x0082
	.zero		2


//--------------------- .nv.info                  --------------------------
	.section	.nv.info,"",@"SHT_CUDA_INFO"
	.align	4


	//----- nvinfo : EIATTR_REGCOUNT
	.align		4
        /*0000*/ 	.byte	0x04, 0x2f
        /*0002*/ 	.short	(.L_1 - .L_0)
	.align		4
.L_0:
        /*0004*/ 	.word	index@(_Z6vecAddPiS_S_)
        /*0008*/ 	.word	0x00000014


	//----- nvinfo : EIATTR_FRAME_SIZE
	.align		4
.L_1:
        /*000c*/ 	.byte	0x04, 0x11
        /*000e*/ 	.short	(.L_3 - .L_2)
	.align		4
.L_2:
        /*0010*/ 	.word	index@(_Z6vecAddPiS_S_)
        /*0014*/ 	.word	0x00000000


	//----- nvinfo : EIATTR_MIN_STACK_SIZE
	.align		4
.L_3:
        /*0018*/ 	.byte	0x04, 0x12
        /*001a*/ 	.short	(.L_5 - .L_4)
	.align		4
.L_4:
        /*001c*/ 	.word	index@(_Z6vecAddPiS_S_)
        /*0020*/ 	.word	0x00000000
.L_5:


//--------------------- .nv.compat                --------------------------
	.section	.nv.compat,"",@"SHT_CUDA_COMPAT_INFO"
	.align	4
        /*0000*/ 	.byte	0x02, 0x09, 0x00, 0x00, 0x02, 0x02, 0x01, 0x00, 0x02, 0x05, 0x05, 0x00, 0x03, 0x07, 0x01, 0x01
        /*0010*/ 	.byte	0x02, 0x03, 0x00, 0x00, 0x02, 0x06, 0x01, 0x00, 0x04, 0x0b, 0x08, 0x00, 0x09, 0x00, 0x00, 0x00
        /*0020*/ 	.byte	0x00, 0x00, 0x00, 0x00


//--------------------- .nv.info._Z6vecAddPiS_S_  --------------------------
	.section	.nv.info._Z6vecAddPiS_S_,"",@"SHT_CUDA_INFO"
	.sectionflags	@""
	.align	4


	//----- nvinfo : EIATTR_CUDA_API_VERSION
	.align		4
        /*0000*/ 	.byte	0x04, 0x37
        /*0002*/ 	.short	(.L_7 - .L_6)
.L_6:
        /*0004*/ 	.word	0x00000082


	//----- nvinfo : EIATTR_KPARAM_INFO
	.align		4
.L_7:
        /*0008*/ 	.byte	0x04, 0x17
        /*000a*/ 	.short	(.L_9 - .L_8)
.L_8:
        /*000c*/ 	.word	0x00000000
        /*0010*/ 	.short	0x0002
        /*0012*/ 	.short	0x0010
        /*0014*/ 	.byte	0x00, 0xf5, 0x21, 0x00


	//----- nvinfo : EIATTR_KPARAM_INFO
	.align		4
.L_9:
        /*0018*/ 	.byte	0x04, 0x17
        /*001a*/ 	.short	(.L_11 - .L_10)
.L_10:
        /*001c*/ 	.word	0x00000000
        /*0020*/ 	.short	0x0001
        /*0022*/ 	.short	0x0008
        /*0024*/ 	.byte	0x00, 0xf5, 0x21, 0x00


	//----- nvinfo : EIATTR_KPARAM_INFO
	.align		4
.L_11:
        /*0028*/ 	.byte	0x04, 0x17
        /*002a*/ 	.short	(.L_13 - .L_12)
.L_12:
        /*002c*/ 	.word	0x00000000
        /*0030*/ 	.short	0x0000
        /*0032*/ 	.short	0x0000
        /*0034*/ 	.byte	0x00, 0xf5, 0x21, 0x00


	//----- nvinfo : EIATTR_SPARSE_MMA_MASK
	.align		4
.L_13:
        /*0038*/ 	.byte	0x03, 0x50
        /*003a*/ 	.short	0x0000


	//----- nvinfo : EIATTR_MAXREG_COUNT
	.align		4
        /*003c*/ 	.byte	0x03, 0x1b
        /*003e*/ 	.short	0x00ff


	//----- nvinfo : EIATTR_MERCURY_ISA_VERSION
	.align		4
        /*0040*/ 	.byte	0x03, 0x5f
        /*0042*/ 	.short	0x0101


	//----- nvinfo : EIATTR_VRC_CTA_INIT_COUNT
	.align		4
        /*0044*/ 	.byte	0x02, 0x4a
	.zero		1
	.zero		1


	//----- nvinfo : EIATTR_EXIT_INSTR_OFFSETS
	.align		4
        /*0048*/ 	.byte	0x04, 0x1c
        /*004a*/ 	.short	(.L_15 - .L_14)


	//   ....[0]....
.L_14:
        /*004c*/ 	.word	0x00000060


	//   ....[1]....
        /*0050*/ 	.word	0x00000170


	//----- nvinfo : EIATTR_CRS_STACK_SIZE
	.align		4
.L_15:
        /*0054*/ 	.byte	0x04, 0x1e
        /*0056*/ 	.short	(.L_17 - .L_16)
.L_16:
        /*0058*/ 	.word	0x00000000


	//----- nvinfo : EIATTR_CBANK_PARAM_SIZE
	.align		4
.L_17:
        /*005c*/ 	.byte	0x03, 0x19
        /*005e*/ 	.short	0x0018


	//----- nvinfo : EIATTR_PARAM_CBANK
	.align		4
        /*0060*/ 	.byte	0x04, 0x0a
        /*0062*/ 	.short	(.L_19 - .L_18)
	.align		4
.L_18:
        /*0064*/ 	.word	index@(.nv.constant0._Z6vecAddPiS_S_)
        /*0068*/ 	.short	0x0380
        /*006a*/ 	.short	0x0018


	//----- nvinfo : EIATTR_SW_WAR
	.align		4
.L_19:
        /*006c*/ 	.byte	0x04, 0x36
        /*006e*/ 	.short	(.L_21 - .L_20)
.L_20:
        /*0070*/ 	.word	0x00000008
.L_21:


//--------------------- .nv.callgraph             --------------------------
	.section	.nv.callgraph,"",@"SHT_CUDA_CALLGRAPH"
	.align	4
	.sectionentsize	8
	.align		4
        /*0000*/ 	.word	0x00000000
	.align		4
        /*0004*/ 	.word	0xffffffff
	.align		4
        /*0008*/ 	.word	0x00000000
	.align		4
        /*000c*/ 	.word	0xfffffffe
	.align		4
        /*0010*/ 	.word	0x00000000
	.align		4
        /*0014*/ 	.word	0xfffffffd
	.align		4
        /*0018*/ 	.word	0x00000000
	.align		4
        /*001c*/ 	.word	0xfffffffc


//--------------------- .text._Z6vecAddPiS_S_     --------------------------
	.section	.text._Z6vecAddPiS_S_,"ax",@progbits
	.align	128
        .global         _Z6vecAddPiS_S_
        .type           _Z6vecAddPiS_S_,@function
        .size           _Z6vecAddPiS_S_,(.L_x_2 - _Z6vecAddPiS_S_)
        .other          _Z6vecAddPiS_S_,@"STO_CUDA_ENTRY STV_DEFAULT"
_Z6vecAddPiS_S_:
.text._Z6vecAddPiS_S_:
[----:B------:R-:W-:Y:S01]  /*0000*/  LDC R1, c[0x0][0x37c] ;  /* 0x0000df00ff017b82 */ /* 0x000fe20000000800 */
[----:B------:R-:W0:Y:S07]  /*0010*/  S2R R0, SR_TID.X ;  /* 0x0000000000007919 */ /* 0x000e2e0000002100 */
[----:B------:R-:W0:Y:S08]  /*0020*/  S2UR UR4, SR_CTAID.X ;  /* 0x00000000000479c3 */ /* 0x000e300000002500 */
[----:B------:R-:W0:Y:S02]  /*0030*/  LDC R15, c[0x0][0x360] ;  /* 0x0000d800ff0f7b82 */ /* 0x000e240000000800 */
[----:B0-----:R-:W-:-:S05]  /*0040*/  IMAD R0, R15, UR4, R0 ;  /* 0x000000040f007c24 */ /* 0x001fca000f8e0200 */
[----:B------:R-:W-:-:S13]  /*0050*/  ISETP.GT.AND P0, PT, R0, 0x3e7, PT ;  /* 0x000003e70000780c */ /* 0x000fda0003f04270 */
[----:B------:R-:W-:Y:S05]  /*0060*/  @P0 EXIT ;  /* 0x000000000000094d */ /* 0x000fea0003800000 */
[----:B------:R-:W0:Y:S01]  /*0070*/  LDC.64 R12, c[0x0][0x390] ;  /* 0x0000e400ff0c7b82 */ /* 0x000e220000000a00 */
[----:B------:R-:W1:Y:S01]  /*0080*/  LDCU UR4, c[0x0][0x370] ;  /* 0x00006e00ff0477ac */ /* 0x000e620008000800 */
[----:B------:R-:W2:Y:S06]  /*0090*/  LDCU.64 UR6, c[0x0][0x358] ;  /* 0x00006b00ff0677ac */ /* 0x000eac0008000a00 */
[----:B------:R-:W3:Y:S08]  /*00a0*/  LDC.64 R8, c[0x0][0x380] ;  /* 0x0000e000ff087b82 */ /* 0x000ef00000000a00 */
[----:B------:R-:W4:Y:S01]  /*00b0*/  LDC.64 R10, c[0x0][0x388] ;  /* 0x0000e200ff0a7b82 */ /* 0x000f220000000a00 */
[----:B-1----:R-:W-:-:S07]  /*00c0*/  IMAD R15, R15, UR4, RZ ;  /* 0x000000040f0f7c24 */ /* 0x002fce000f8e02ff */
.L_x_0:
[----:B---3--:R-:W-:-:S04]  /*00d0*/  IMAD.WIDE R2, R0, 0x4, R8 ;  /* 0x0000000400027825 */ /* 0x008fc800078e0208 */
[C---:B----4-:R-:W-:Y:S02]  /*00e0*/  IMAD.WIDE R4, R0.reuse, 0x4, R10 ;  /* 0x0000000400047825 */ /* 0x050fe400078e020a */
[----:B--2---:R-:W2:Y:S04]  /*00f0*/  LDG.E R2, desc[UR6][R2.64] ;  /* 0x0000000602027981 */ /* 0x004ea8000c1e1900 */
[----:B------:R-:W2:Y:S01]  /*0100*/  LDG.E R5, desc[UR6][R4.64] ;  /* 0x0000000604057981 */ /* 0x000ea2000c1e1900 */
[----:B01----:R-:W-:Y:S01]  /*0110*/  IMAD.WIDE R6, R0, 0x4, R12 ;  /* 0x0000000400067825 */ /* 0x003fe200078e020c */
[----:B------:R-:W-:-:S04]  /*0120*/  IADD3 R0, PT, PT, R15, R0, RZ ;  /* 0x000000000f007210 */ /* 0x000fc80007ffe0ff */
[----:B------:R-:W-:Y:S02]  /*0130*/  ISETP.GE.AND P0, PT, R0, 0x3e8, PT ;  /* 0x000003e80000780c */ /* 0x000fe40003f06270 */
[----:B--2---:R-:W-:-:S05]  /*0140*/  IADD3 R17, PT, PT, R2, R5, RZ ;  /* 0x0000000502117210 */ /* 0x004fca0007ffe0ff */
[----:B------:R1:W-:Y:S06]  /*0150*/  STG.E desc[UR6][R6.64], R17 ;  /* 0x0000001106007986 */ /* 0x0003ec000c101906 */
[----:B------:R-:W-:Y:S05]  /*0160*/  @!P0 BRA `(.L_x_0) ;  /* 0xfffffffc00d88947 */ /* 0x000fea000383ffff */
[----:B------:R-:W-:Y:S05]  /*0170*/  EXIT ;  /* 0x000000000000794d */ /* 0x000fea0003800000 */
.L_x_1:
[----:B------:R-:W-:-:S00]  /*0180*/  BRA `(.L_x_1) ;  /* 0xfffffffc00fc7947 */ /* 0x000fc0000383ffff */
[----:B------:R-:W-:-:S00]  /*0190*/  NOP ;  /* 0x0000000000007918 */ /* 0x000fc00000000000 */
        /* <DEDUP_REMOVED lines=14> */
.L_x_2:


//--------------------- .nv.shared.reserved.0     --------------------------
	.section	.nv.shared.reserved.0,"aw",@nobits
	.weak		__nv_reservedSMEM_offset_0_alias
	.size		__nv_reservedSMEM_offset_0_alias, 0, 64
	.other		__nv_reservedSMEM_offset_0_alias,@"STO_CUDA_RESERVED_SHARED STV_DEFAULT"
__nv_reservedSMEM_offset_0_alias:
	.zero		0
	.zero		64


//--------------------- .nv.constant0._Z6vecAddPiS_S_ --------------------------
	.section	.nv.constant0._Z6vecAddPiS_S_,"a",@progbits
	.sectionflags	@""
	.align	4
.nv.constant0._Z6vecAddPiS_S_:
	.zero		920


//--------------------- SYMBOLS --------------------------

	.type		.nv.reservedSmem.offset0,@object
	.size		.nv.reservedSmem.offset0,0x4
